//
// Generated by NVIDIA NVVM Compiler
//
// Compiler Build ID: CL-36424714
// Cuda compilation tools, release 13.0, V13.0.88
// Based on NVVM 20.0.0
//

.version 9.0
.target sm_100
.address_size 64

	// .globl	_Z16transpose_matrixPPiS0_mm

.visible .entry _Z16transpose_matrixPPiS0_mm(
	.param .u64 .ptr .align 1 _Z16transpose_matrixPPiS0_mm_param_0,
	.param .u64 .ptr .align 1 _Z16transpose_matrixPPiS0_mm_param_1,
	.param .u64 _Z16transpose_matrixPPiS0_mm_param_2,
	.param .u64 _Z16transpose_matrixPPiS0_mm_param_3
)
{
	.reg .pred 	%p<4>;
	.reg .b32 	%r<5>;
	.reg .b64 	%rd<22>;

	ld.param.u64 	%rd3, [_Z16transpose_matrixPPiS0_mm_param_0];
	ld.param.u64 	%rd4, [_Z16transpose_matrixPPiS0_mm_param_1];
	ld.param.u64 	%rd5, [_Z16transpose_matrixPPiS0_mm_param_2];
	ld.param.u64 	%rd6, [_Z16transpose_matrixPPiS0_mm_param_3];
	mov.u32 	%r1, %ctaid.x;
	cvt.u64.u32 	%rd1, %r1;
	mov.u32 	%r2, %tid.x;
	cvt.u64.u32 	%rd2, %r2;
	setp.le.u64 	%p1, %rd5, %rd1;
	setp.le.u64 	%p2, %rd6, %rd2;
	or.pred  	%p3, %p1, %p2;
	@%p3 bra 	$L__BB0_2;
	cvta.to.global.u64 	%rd8, %rd3;
	cvta.to.global.u64 	%rd9, %rd4;
	shl.b64 	%rd10, %rd1, 3;
	add.s64 	%rd11, %rd8, %rd10;
	ld.global.u64 	%rd12, [%rd11];
	cvta.to.global.u64 	%rd13, %rd12;
	shl.b64 	%rd14, %rd2, 2;
	add.s64 	%rd15, %rd13, %rd14;
	ld.global.u32 	%r4, [%rd15];
	shl.b64 	%rd16, %rd2, 3;
	add.s64 	%rd17, %rd9, %rd16;
	ld.global.u64 	%rd18, [%rd17];
	cvta.to.global.u64 	%rd19, %rd18;
	shl.b64 	%rd20, %rd1, 2;
	add.s64 	%rd21, %rd19, %rd20;
	st.global.u32 	[%rd21], %r4;
$L__BB0_2:
	ret;

}


// ===== COMPILED SASS (sm_100) =====

	.target	sm_100

	.elftype	@"ET_EXEC"


//--------------------- .note.nv.tkinfo           --------------------------
	.section	.note.nv.tkinfo,"",@"SHT_NOTE"
	.sectionflags	@"SHF_NOTE_NV_TKINFO"
	.tkinfo
        /*0018*/ 	.word	0x00000002
        /*0030*/ 	.string	""
        /*0030*/ 	.string	"ptxas"
        /*0030*/ 	.string	"Cuda compilation tools, release 13.0, V13.0.88"
        /*0030*/ 	.string	"Build cuda_13.0.r13.0/compiler.36424714_0"
        /*0030*/ 	.string	"-arch sm_100 -m 64 "



//--------------------- .note.nv.cuinfo           --------------------------
	.section	.note.nv.cuinfo,"",@"SHT_NOTE"
	.sectionflags	@"SHF_NOTE_NV_CUINFO"
        /*0018*/ 	.short	0x0002
        /*001a*/ 	.short	0x0064
        /*001c*/ 	.short	0x0082
	.zero		2


//--------------------- .nv.info                  --------------------------
	.section	.nv.info,"",@"SHT_CUDA_INFO"
	.align	4


	//----- nvinfo : EIATTR_REGCOUNT
	.align		4
        /*0000*/ 	.byte	0x04, 0x2f
        /*0002*/ 	.short	(.L_1 - .L_0)
	.align		4
.L_0:
        /*0004*/ 	.word	index@(_Z16transpose_matrixPPiS0_mm)
        /*0008*/ 	.word	0x0000000c


	//----- nvinfo : EIATTR_FRAME_SIZE
	.align		4
.L_1:
        /*000c*/ 	.byte	0x04, 0x11
        /*000e*/ 	.short	(.L_3 - .L_2)
	.align		4
.L_2:
        /*0010*/ 	.word	index@(_Z16transpose_matrixPPiS0_mm)
        /*0014*/ 	.word	0x00000000


	//----- nvinfo : EIATTR_MIN_STACK_SIZE
	.align		4
.L_3:
        /*0018*/ 	.byte	0x04, 0x12
        /*001a*/ 	.short	(.L_5 - .L_4)
	.align		4
.L_4:
        /*001c*/ 	.word	index@(_Z16transpose_matrixPPiS0_mm)
        /*0020*/ 	.word	0x00000000
.L_5:


//--------------------- .nv.compat                --------------------------
	.section	.nv.compat,"",@"SHT_CUDA_COMPAT_INFO"
	.align	4
        /*0000*/ 	.byte	0x02, 0x09, 0x00, 0x00, 0x02, 0x02, 0x01, 0x00, 0x02, 0x05, 0x05, 0x00, 0x03, 0x07, 0x01, 0x01
        /*0010*/ 	.byte	0x02, 0x03, 0x00, 0x00, 0x02, 0x06, 0x01, 0x00, 0x04, 0x0b, 0x08, 0x00, 0x09, 0x00, 0x00, 0x00
        /*0020*/ 	.byte	0x00, 0x00, 0x00, 0x00


//--------------------- .nv.info._Z16transpose_matrixPPiS0_mm --------------------------
	.section	.nv.info._Z16transpose_matrixPPiS0_mm,"",@"SHT_CUDA_INFO"
	.sectionflags	@""
	.align	4


	//----- nvinfo : EIATTR_CUDA_API_VERSION
	.align		4
        /*0000*/ 	.byte	0x04, 0x37
        /*0002*/ 	.short	(.L_7 - .L_6)
.L_6:
        /*0004*/ 	.word	0x00000082


	//----- nvinfo : EIATTR_KPARAM_INFO
	.align		4
.L_7:
        /*0008*/ 	.byte	0x04, 0x17
        /*000a*/ 	.short	(.L_9 - .L_8)
.L_8:
        /*000c*/ 	.word	0x00000000
        /*0010*/ 	.short	0x0003
        /*0012*/ 	.short	0x0018
        /*0014*/ 	.byte	0x00, 0xf0, 0x21, 0x00


	//----- nvinfo : EIATTR_KPARAM_INFO
	.align		4
.L_9:
        /*0018*/ 	.byte	0x04, 0x17
        /*001a*/ 	.short	(.L_11 - .L_10)
.L_10:
        /*001c*/ 	.word	0x00000000
        /*0020*/ 	.short	0x0002
        /*0022*/ 	.short	0x0010
        /*0024*/ 	.byte	0x00, 0xf0, 0x21, 0x00


	//----- nvinfo : EIATTR_KPARAM_INFO
	.align		4
.L_11:
        /*0028*/ 	.byte	0x04, 0x17
        /*002a*/ 	.short	(.L_13 - .L_12)
.L_12:
        /*002c*/ 	.word	0x00000000
        /*0030*/ 	.short	0x0001
        /*0032*/ 	.short	0x0008
        /*0034*/ 	.byte	0x00, 0xf5, 0x21, 0x00


	//----- nvinfo : EIATTR_KPARAM_INFO
	.align		4
.L_13:
        /*0038*/ 	.byte	0x04, 0x17
        /*003a*/ 	.short	(.L_15 - .L_14)
.L_14:
        /*003c*/ 	.word	0x00000000
        /*0040*/ 	.short	0x0000
        /*0042*/ 	.short	0x0000
        /*0044*/ 	.byte	0x00, 0xf5, 0x21, 0x00


	//----- nvinfo : EIATTR_SPARSE_MMA_MASK
	.align		4
.L_15:
        /*0048*/ 	.byte	0x03, 0x50
        /*004a*/ 	.short	0x0000


	//----- nvinfo : EIATTR_MAXREG_COUNT
	.align		4
        /*004c*/ 	.byte	0x03, 0x1b
        /*004e*/ 	.short	0x00ff


	//----- nvinfo : EIATTR_MERCURY_ISA_VERSION
	.align		4
        /*0050*/ 	.byte	0x03, 0x5f
        /*0052*/ 	.short	0x0101


	//----- nvinfo : EIATTR_VRC_CTA_INIT_COUNT
	.align		4
        /*0054*/ 	.byte	0x02, 0x4a
	.zero		1
	.zero		1


	//----- nvinfo : EIATTR_EXIT_INSTR_OFFSETS
	.align		4
        /*0058*/ 	.byte	0x04, 0x1c
        /*005a*/ 	.short	(.L_17 - .L_16)


	//   ....[0]....
.L_16:
        /*005c*/ 	.word	0x00000080


	//   ....[1]....
        /*0060*/ 	.word	0x00000180


	//----- nvinfo : EIATTR_CBANK_PARAM_SIZE
	.align		4
.L_17:
        /*0064*/ 	.byte	0x03, 0x19
        /*0066*/ 	.short	0x0020


	//----- nvinfo : EIATTR_PARAM_CBANK
	.align		4
        /*0068*/ 	.byte	0x04, 0x0a
        /*006a*/ 	.short	(.L_19 - .L_18)
	.align		4
.L_18:
        /*006c*/ 	.word	index@(.nv.constant0._Z16transpose_matrixPPiS0_mm)
        /*0070*/ 	.short	0x0380
        /*0072*/ 	.short	0x0020


	//----- nvinfo : EIATTR_SW_WAR
	.align		4
.L_19:
        /*0074*/ 	.byte	0x04, 0x36
        /*0076*/ 	.short	(.L_21 - .L_20)
.L_20:
        /*0078*/ 	.word	0x00000008
.L_21:


//--------------------- .nv.callgraph             --------------------------
	.section	.nv.callgraph,"",@"SHT_CUDA_CALLGRAPH"
	.align	4
	.sectionentsize	8
	.align		4
        /*0000*/ 	.word	0x00000000
	.align		4
        /*0004*/ 	.word	0xffffffff
	.align		4
        /*0008*/ 	.word	0x00000000
	.align		4
        /*000c*/ 	.word	0xfffffffe
	.align		4
        /*0010*/ 	.word	0x00000000
	.align		4
        /*0014*/ 	.word	0xfffffffd
	.align		4
        /*0018*/ 	.word	0x00000000
	.align		4
        /*001c*/ 	.word	0xfffffffc


//--------------------- .text._Z16transpose_matrixPPiS0_mm --------------------------
	.section	.text._Z16transpose_matrixPPiS0_mm,"ax",@progbits
	.align	128
        .global         _Z16transpose_matrixPPiS0_mm
        .type           _Z16transpose_matrixPPiS0_mm,@function
        .size           _Z16transpose_matrixPPiS0_mm,(.L_x_1 - _Z16transpose_matrixPPiS0_mm)
        .other          _Z16transpose_matrixPPiS0_mm,@"STO_CUDA_ENTRY STV_DEFAULT"
_Z16transpose_matrixPPiS0_mm:
.text._Z16transpose_matrixPPiS0_mm:
[----:B------:R-:W-:Y:S01]  /*0000*/  LDC R1, c[0x0][0x37c] ;  /* 0x0000df00ff017b82 */ /* 0x000fe20000000800 */
[----:B------:R-:W0:Y:S01]  /*0010*/  S2R R7, SR_TID.X ;  /* 0x0000000000077919 */ /* 0x000e220000002100 */
[----:B------:R-:W0:Y:S01]  /*0020*/  LDCU.128 UR4, c[0x0][0x390] ;  /* 0x00007200ff0477ac */ /* 0x000e220008000c00 */
[----:B------:R-:W1:Y:S01]  /*0030*/  S2R R9, SR_CTAID.X ;  /* 0x0000000000097919 */ /* 0x000e620000002500 */
[----:B0-----:R-:W-:Y:S02]  /*0040*/  ISETP.GE.U32.AND P1, PT, R7, UR6, PT ;  /* 0x0000000607007c0c */ /* 0x001fe4000bf26070 */
[----:B-1----:R-:W-:Y:S02]  /*0050*/  ISETP.GE.U32.AND P0, PT, R9, UR4, PT ;  /* 0x0000000409007c0c */ /* 0x002fe4000bf06070 */
[----:B------:R-:W-:-:S04]  /*0060*/  ISETP.GE.U32.AND.EX P1, PT, RZ, UR7, PT, P1 ;  /* 0x00000007ff007c0c */ /* 0x000fc8000bf26110 */
[----:B------:R-:W-:-:S13]  /*0070*/  ISETP.GE.U32.OR.EX P0, PT, RZ, UR5, P1, P0 ;  /* 0x00000005ff007c0c */ /* 0x000fda0008f06500 */
[----:B------:R-:W-:Y:S05]  /*0080*/  @P0 EXIT ;  /* 0x000000000000094d */ /* 0x000fea0003800000 */
[----:B------:R-:W0:Y:S01]  /*0090*/  LDC.64 R2, c[0x0][0x380] ;  /* 0x0000e000ff027b82 */ /* 0x000e220000000a00 */
[----:B------:R-:W1:Y:S07]  /*00a0*/  LDCU.64 UR4, c[0x0][0x358] ;  /* 0x00006b00ff0477ac */ /* 0x000e6e0008000a00 */
[----:B------:R-:W2:Y:S01]  /*00b0*/  LDC.64 R4, c[0x0][0x388] ;  /* 0x0000e200ff047b82 */ /* 0x000ea20000000a00 */
[----:B0-----:R-:W-:-:S04]  /*00c0*/  LEA R2, P0, R9, R2, 0x3 ;  /* 0x0000000209027211 */ /* 0x001fc800078018ff */
[----:B------:R-:W-:-:S06]  /*00d0*/  LEA.HI.X R3, R9, R3, RZ, 0x3, P0 ;  /* 0x0000000309037211 */ /* 0x000fcc00000f1cff */
[----:B-1----:R-:W3:Y:S01]  /*00e0*/  LDG.E.64 R2, desc[UR4][R2.64] ;  /* 0x0000000402027981 */ /* 0x002ee2000c1e1b00 */
[----:B--2---:R-:W-:-:S04]  /*00f0*/  LEA R4, P0, R7, R4, 0x3 ;  /* 0x0000000407047211 */ /* 0x004fc800078018ff */
[----:B------:R-:W-:-:S06]  /*0100*/  LEA.HI.X R5, R7, R5, RZ, 0x3, P0 ;  /* 0x0000000507057211 */ /* 0x000fcc00000f1cff */
[----:B------:R-:W2:Y:S01]  /*0110*/  LDG.E.64 R4, desc[UR4][R4.64] ;  /* 0x0000000404047981 */ /* 0x000ea2000c1e1b00 */
[----:B---3--:R-:W-:-:S04]  /*0120*/  LEA R6, P0, R7, R2, 0x2 ;  /* 0x0000000207067211 */ /* 0x008fc800078010ff */
[----:B------:R-:W-:-:S06]  /*0130*/  LEA.HI.X R7, R7, R3, RZ, 0x2, P0 ;  /* 0x0000000307077211 */ /* 0x000fcc00000f14ff */
[----:B------:R-:W3:Y:S01]  /*0140*/  LDG.E R7, desc[UR4][R6.64] ;  /* 0x0000000406077981 */ /* 0x000ee2000c1e1900 */
[----:B--2---:R-:W-:-:S04]  /*0150*/  LEA R8, P0, R9, R4, 0x2 ;  /* 0x0000000409087211 */ /* 0x004fc800078010ff */
[----:B------:R-:W-:-:S05]  /*0160*/  LEA.HI.X R9, R9, R5, RZ, 0x2, P0 ;  /* 0x0000000509097211 */ /* 0x000fca00000f14ff */
[----:B---3--:R-:W-:Y:S01]  /*0170*/  STG.E desc[UR4][R8.64], R7 ;  /* 0x0000000708007986 */ /* 0x008fe2000c101904 */
[----:B------:R-:W-:Y:S05]  /*0180*/  EXIT ;  /* 0x000000000000794d */ /* 0x000fea0003800000 */
.L_x_0:
[----:B------:R-:W-:-:S00]  /*0190*/  BRA `(.L_x_0) ;  /* 0xfffffffc00fc7947 */ /* 0x000fc0000383ffff */
[----:B------:R-:W-:-:S00]  /*01a0*/  NOP ;  /* 0x0000000000007918 */ /* 0x000fc00000000000 */
        /* <DEDUP_REMOVED lines=13> */
.L_x_1:


//--------------------- .nv.shared.reserved.0     --------------------------
	.section	.nv.shared.reserved.0,"aw",@nobits
	.weak		__nv_reservedSMEM_offset_0_alias
	.size		__nv_reservedSMEM_offset_0_alias, 0, 64
	.other		__nv_reservedSMEM_offset_0_alias,@"STO_CUDA_RESERVED_SHARED STV_DEFAULT"
__nv_reservedSMEM_offset_0_alias:
	.zero		0
	.zero		64


//--------------------- .nv.constant0._Z16transpose_matrixPPiS0_mm --------------------------
	.section	.nv.constant0._Z16transpose_matrixPPiS0_mm,"a",@progbits
	.sectionflags	@""
	.align	4
.nv.constant0._Z16transpose_matrixPPiS0_mm:
	.zero		928


//--------------------- SYMBOLS --------------------------

	.type		.nv.reservedSmem.offset0,@object
	.size		.nv.reservedSmem.offset0,0x4
